//
// Generated by NVIDIA NVVM Compiler
//
// Compiler Build ID: CL-36424714
// Cuda compilation tools, release 13.0, V13.0.88
// Based on NVVM 20.0.0
//

.version 9.0
.target sm_100
.address_size 64

	// .globl	_Z7add_devPiS_S_i

.visible .entry _Z7add_devPiS_S_i(
	.param .u64 .ptr .align 1 _Z7add_devPiS_S_i_param_0,
	.param .u64 .ptr .align 1 _Z7add_devPiS_S_i_param_1,
	.param .u64 .ptr .align 1 _Z7add_devPiS_S_i_param_2,
	.param .u32 _Z7add_devPiS_S_i_param_3
)
{
	.reg .pred 	%p<2>;
	.reg .b32 	%r<9>;
	.reg .b64 	%rd<11>;

	ld.param.u64 	%rd1, [_Z7add_devPiS_S_i_param_0];
	ld.param.u64 	%rd2, [_Z7add_devPiS_S_i_param_1];
	ld.param.u64 	%rd3, [_Z7add_devPiS_S_i_param_2];
	ld.param.u32 	%r2, [_Z7add_devPiS_S_i_param_3];
	mov.u32 	%r3, %tid.x;
	mov.u32 	%r4, %ctaid.x;
	mov.u32 	%r5, %ntid.x;
	mad.lo.s32 	%r1, %r4, %r5, %r3;
	setp.ge.s32 	%p1, %r1, %r2;
	@%p1 bra 	$L__BB0_2;
	cvta.to.global.u64 	%rd4, %rd1;
	cvta.to.global.u64 	%rd5, %rd2;
	cvta.to.global.u64 	%rd6, %rd3;
	mul.wide.s32 	%rd7, %r1, 4;
	add.s64 	%rd8, %rd4, %rd7;
	ld.global.u32 	%r6, [%rd8];
	add.s64 	%rd9, %rd5, %rd7;
	ld.global.u32 	%r7, [%rd9];
	add.s32 	%r8, %r7, %r6;
	add.s64 	%rd10, %rd6, %rd7;
	st.global.u32 	[%rd10], %r8;
$L__BB0_2:
	ret;

}


// ===== COMPILED SASS (sm_100) =====

	.target	sm_100

	.elftype	@"ET_EXEC"


//--------------------- .note.nv.tkinfo           --------------------------
	.section	.note.nv.tkinfo,"",@"SHT_NOTE"
	.sectionflags	@"SHF_NOTE_NV_TKINFO"
	.tkinfo
        /*0018*/ 	.word	0x00000002
        /*0030*/ 	.string	""
        /*0030*/ 	.string	"ptxas"
        /*0030*/ 	.string	"Cuda compilation tools, release 13.0, V13.0.88"
        /*0030*/ 	.string	"Build cuda_13.0.r13.0/compiler.36424714_0"
        /*0030*/ 	.string	"-arch sm_100 -m 64 "



//--------------------- .note.nv.cuinfo           --------------------------
	.section	.note.nv.cuinfo,"",@"SHT_NOTE"
	.sectionflags	@"SHF_NOTE_NV_CUINFO"
        /*0018*/ 	.short	0x0002
        /*001a*/ 	.short	0x0064
        /*001c*/ 	.short	0x0082
	.zero		2


//--------------------- .nv.info                  --------------------------
	.section	.nv.info,"",@"SHT_CUDA_INFO"
	.align	4


	//----- nvinfo : EIATTR_REGCOUNT
	.align		4
        /*0000*/ 	.byte	0x04, 0x2f
        /*0002*/ 	.short	(.L_1 - .L_0)
	.align		4
.L_0:
        /*0004*/ 	.word	index@(_Z7add_devPiS_S_i)
        /*0008*/ 	.word	0x0000000c


	//----- nvinfo : EIATTR_FRAME_SIZE
	.align		4
.L_1:
        /*000c*/ 	.byte	0x04, 0x11
        /*000e*/ 	.short	(.L_3 - .L_2)
	.align		4
.L_2:
        /*0010*/ 	.word	index@(_Z7add_devPiS_S_i)
        /*0014*/ 	.word	0x00000000


	//----- nvinfo : EIATTR_MIN_STACK_SIZE
	.align		4
.L_3:
        /*0018*/ 	.byte	0x04, 0x12
        /*001a*/ 	.short	(.L_5 - .L_4)
	.align		4
.L_4:
        /*001c*/ 	.word	index@(_Z7add_devPiS_S_i)
        /*0020*/ 	.word	0x00000000
.L_5:


//--------------------- .nv.compat                --------------------------
	.section	.nv.compat,"",@"SHT_CUDA_COMPAT_INFO"
	.align	4
        /*0000*/ 	.byte	0x02, 0x09, 0x00, 0x00, 0x02, 0x02, 0x01, 0x00, 0x02, 0x05, 0x05, 0x00, 0x03, 0x07, 0x01, 0x01
        /*0010*/ 	.byte	0x02, 0x03, 0x00, 0x00, 0x02, 0x06, 0x01, 0x00, 0x04, 0x0b, 0x08, 0x00, 0x09, 0x00, 0x00, 0x00
        /*0020*/ 	.byte	0x00, 0x00, 0x00, 0x00


//--------------------- .nv.info._Z7add_devPiS_S_i --------------------------
	.section	.nv.info._Z7add_devPiS_S_i,"",@"SHT_CUDA_INFO"
	.sectionflags	@""
	.align	4


	//----- nvinfo : EIATTR_CUDA_API_VERSION
	.align		4
        /*0000*/ 	.byte	0x04, 0x37
        /*0002*/ 	.short	(.L_7 - .L_6)
.L_6:
        /*0004*/ 	.word	0x00000082


	//----- nvinfo : EIATTR_KPARAM_INFO
	.align		4
.L_7:
        /*0008*/ 	.byte	0x04, 0x17
        /*000a*/ 	.short	(.L_9 - .L_8)
.L_8:
        /*000c*/ 	.word	0x00000000
        /*0010*/ 	.short	0x0003
        /*0012*/ 	.short	0x0018
        /*0014*/ 	.byte	0x00, 0xf0, 0x11, 0x00


	//----- nvinfo : EIATTR_KPARAM_INFO
	.align		4
.L_9:
        /*0018*/ 	.byte	0x04, 0x17
        /*001a*/ 	.short	(.L_11 - .L_10)
.L_10:
        /*001c*/ 	.word	0x00000000
        /*0020*/ 	.short	0x0002
        /*0022*/ 	.short	0x0010
        /*0024*/ 	.byte	0x00, 0xf5, 0x21, 0x00


	//----- nvinfo : EIATTR_KPARAM_INFO
	.align		4
.L_11:
        /*0028*/ 	.byte	0x04, 0x17
        /*002a*/ 	.short	(.L_13 - .L_12)
.L_12:
        /*002c*/ 	.word	0x00000000
        /*0030*/ 	.short	0x0001
        /*0032*/ 	.short	0x0008
        /*0034*/ 	.byte	0x00, 0xf5, 0x21, 0x00


	//----- nvinfo : EIATTR_KPARAM_INFO
	.align		4
.L_13:
        /*0038*/ 	.byte	0x04, 0x17
        /*003a*/ 	.short	(.L_15 - .L_14)
.L_14:
        /*003c*/ 	.word	0x00000000
        /*0040*/ 	.short	0x0000
        /*0042*/ 	.short	0x0000
        /*0044*/ 	.byte	0x00, 0xf5, 0x21, 0x00


	//----- nvinfo : EIATTR_SPARSE_MMA_MASK
	.align		4
.L_15:
        /*0048*/ 	.byte	0x03, 0x50
        /*004a*/ 	.short	0x0000


	//----- nvinfo : EIATTR_MAXREG_COUNT
	.align		4
        /*004c*/ 	.byte	0x03, 0x1b
        /*004e*/ 	.short	0x00ff


	//----- nvinfo : EIATTR_MERCURY_ISA_VERSION
	.align		4
        /*0050*/ 	.byte	0x03, 0x5f
        /*0052*/ 	.short	0x0101


	//----- nvinfo : EIATTR_VRC_CTA_INIT_COUNT
	.align		4
        /*0054*/ 	.byte	0x02, 0x4a
	.zero		1
	.zero		1


	//----- nvinfo : EIATTR_EXIT_INSTR_OFFSETS
	.align		4
        /*0058*/ 	.byte	0x04, 0x1c
        /*005a*/ 	.short	(.L_17 - .L_16)


	//   ....[0]....
.L_16:
        /*005c*/ 	.word	0x00000070


	//   ....[1]....
        /*0060*/ 	.word	0x00000130


	//----- nvinfo : EIATTR_CBANK_PARAM_SIZE
	.align		4
.L_17:
        /*0064*/ 	.byte	0x03, 0x19
        /*0066*/ 	.short	0x001c


	//----- nvinfo : EIATTR_PARAM_CBANK
	.align		4
        /*0068*/ 	.byte	0x04, 0x0a
        /*006a*/ 	.short	(.L_19 - .L_18)
	.align		4
.L_18:
        /*006c*/ 	.word	index@(.nv.constant0._Z7add_devPiS_S_i)
        /*0070*/ 	.short	0x0380
        /*0072*/ 	.short	0x001c


	//----- nvinfo : EIATTR_SW_WAR
	.align		4
.L_19:
        /*0074*/ 	.byte	0x04, 0x36
        /*0076*/ 	.short	(.L_21 - .L_20)
.L_20:
        /*0078*/ 	.word	0x00000008
.L_21:


//--------------------- .nv.callgraph             --------------------------
	.section	.nv.callgraph,"",@"SHT_CUDA_CALLGRAPH"
	.align	4
	.sectionentsize	8
	.align		4
        /*0000*/ 	.word	0x00000000
	.align		4
        /*0004*/ 	.word	0xffffffff
	.align		4
        /*0008*/ 	.word	0x00000000
	.align		4
        /*000c*/ 	.word	0xfffffffe
	.align		4
        /*0010*/ 	.word	0x00000000
	.align		4
        /*0014*/ 	.word	0xfffffffd
	.align		4
        /*0018*/ 	.word	0x00000000
	.align		4
        /*001c*/ 	.word	0xfffffffc


//--------------------- .text._Z7add_devPiS_S_i   --------------------------
	.section	.text._Z7add_devPiS_S_i,"ax",@progbits
	.align	128
        .global         _Z7add_devPiS_S_i
        .type           _Z7add_devPiS_S_i,@function
        .size           _Z7add_devPiS_S_i,(.L_x_1 - _Z7add_devPiS_S_i)
        .other          _Z7add_devPiS_S_i,@"STO_CUDA_ENTRY STV_DEFAULT"
_Z7add_devPiS_S_i:
.text._Z7add_devPiS_S_i:
[----:B------:R-:W-:Y:S01]  /*0000*/  LDC R1, c[0x0][0x37c] ;  /* 0x0000df00ff017b82 */ /* 0x000fe20000000800 */
[----:B------:R-:W0:Y:S07]  /*0010*/  S2R R9, SR_TID.X ;  /* 0x0000000000097919 */ /* 0x000e2e0000002100 */
[----:B------:R-:W0:Y:S01]  /*0020*/  S2UR UR4, SR_CTAID.X ;  /* 0x00000000000479c3 */ /* 0x000e220000002500 */
[----:B------:R-:W1:Y:S07]  /*0030*/  LDCU UR5, c[0x0][0x398] ;  /* 0x00007300ff0577ac */ /* 0x000e6e0008000800 */
[----:B------:R-:W0:Y:S02]  /*0040*/  LDC R0, c[0x0][0x360] ;  /* 0x0000d800ff007b82 */ /* 0x000e240000000800 */
[----:B0-----:R-:W-:-:S05]  /*0050*/  IMAD R9, R0, UR4, R9 ;  /* 0x0000000400097c24 */ /* 0x001fca000f8e0209 */
[----:B-1----:R-:W-:-:S13]  /*0060*/  ISETP.GE.AND P0, PT, R9, UR5, PT ;  /* 0x0000000509007c0c */ /* 0x002fda000bf06270 */
[----:B------:R-:W-:Y:S05]  /*0070*/  @P0 EXIT ;  /* 0x000000000000094d */ /* 0x000fea0003800000 */
[----:B------:R-:W0:Y:S01]  /*0080*/  LDC.64 R2, c[0x0][0x380] ;  /* 0x0000e000ff027b82 */ /* 0x000e220000000a00 */
[----:B------:R-:W1:Y:S07]  /*0090*/  LDCU.64 UR4, c[0x0][0x358] ;  /* 0x00006b00ff0477ac */ /* 0x000e6e0008000a00 */
[----:B------:R-:W2:Y:S08]  /*00a0*/  LDC.64 R4, c[0x0][0x388] ;  /* 0x0000e200ff047b82 */ /* 0x000eb00000000a00 */
[----:B------:R-:W3:Y:S01]  /*00b0*/  LDC.64 R6, c[0x0][0x390] ;  /* 0x0000e400ff067b82 */ /* 0x000ee20000000a00 */
[----:B0-----:R-:W-:-:S06]  /*00c0*/  IMAD.WIDE R2, R9, 0x4, R2 ;  /* 0x0000000409027825 */ /* 0x001fcc00078e0202 */
[----:B-1----:R-:W4:Y:S01]  /*00d0*/  LDG.E R2, desc[UR4][R2.64] ;  /* 0x0000000402027981 */ /* 0x002f22000c1e1900 */
[----:B--2---:R-:W-:-:S06]  /*00e0*/  IMAD.WIDE R4, R9, 0x4, R4 ;  /* 0x0000000409047825 */ /* 0x004fcc00078e0204 */
[----:B------:R-:W4:Y:S01]  /*00f0*/  LDG.E R5, desc[UR4][R4.64] ;  /* 0x0000000404057981 */ /* 0x000f22000c1e1900 */
[----:B---3--:R-:W-:Y:S01]  /*0100*/  IMAD.WIDE R6, R9, 0x4, R6 ;  /* 0x0000000409067825 */ /* 0x008fe200078e0206 */
[----:B----4-:R-:W-:-:S05]  /*0110*/  IADD3 R9, PT, PT, R2, R5, RZ ;  /* 0x0000000502097210 */ /* 0x010fca0007ffe0ff */
[----:B------:R-:W-:Y:S01]  /*0120*/  STG.E desc[UR4][R6.64], R9 ;  /* 0x0000000906007986 */ /* 0x000fe2000c101904 */
[----:B------:R-:W-:Y:S05]  /*0130*/  EXIT ;  /* 0x000000000000794d */ /* 0x000fea0003800000 */
.L_x_0:
[----:B------:R-:W-:-:S00]  /*0140*/  BRA `(.L_x_0) ;  /* 0xfffffffc00fc7947 */ /* 0x000fc0000383ffff */
[----:B------:R-:W-:-:S00]  /*0150*/  NOP ;  /* 0x0000000000007918 */ /* 0x000fc00000000000 */
        /* <DEDUP_REMOVED lines=10> */
.L_x_1:


//--------------------- .nv.shared.reserved.0     --------------------------
	.section	.nv.shared.reserved.0,"aw",@nobits
	.weak		__nv_reservedSMEM_offset_0_alias
	.size		__nv_reservedSMEM_offset_0_alias, 0, 64
	.other		__nv_reservedSMEM_offset_0_alias,@"STO_CUDA_RESERVED_SHARED STV_DEFAULT"
__nv_reservedSMEM_offset_0_alias:
	.zero		0
	.zero		64


//--------------------- .nv.constant0._Z7add_devPiS_S_i --------------------------
	.section	.nv.constant0._Z7add_devPiS_S_i,"a",@progbits
	.sectionflags	@""
	.align	4
.nv.constant0._Z7add_devPiS_S_i:
	.zero		924


//--------------------- SYMBOLS --------------------------

	.type		.nv.reservedSmem.offset0,@object
	.size		.nv.reservedSmem.offset0,0x4
